//
// Generated by NVIDIA NVVM Compiler
//
// Compiler Build ID: CL-29190527
// Cuda compilation tools, release 11.1, V11.1.105
// Based on LLVM 3.4svn
//

.version 7.1
.target sm_80
.address_size 64

	// .globl	Fused_Cast_fusion_Cast_fusion_StridedSlice_split_Cast_fusion_Cast_fusion_Cast_more_parallel_1199189652147980080_kernel0

.visible .entry Fused_Cast_fusion_Cast_fusion_StridedSlice_split_Cast_fusion_Cast_fusion_Cast_more_parallel_1199189652147980080_kernel0(
	.param .u64 Fused_Cast_fusion_Cast_fusion_StridedSlice_split_Cast_fusion_Cast_fusion_Cast_more_parallel_1199189652147980080_kernel0_param_0,
	.param .u64 Fused_Cast_fusion_Cast_fusion_StridedSlice_split_Cast_fusion_Cast_fusion_Cast_more_parallel_1199189652147980080_kernel0_param_1,
	.param .u64 Fused_Cast_fusion_Cast_fusion_StridedSlice_split_Cast_fusion_Cast_fusion_Cast_more_parallel_1199189652147980080_kernel0_param_2,
	.param .u64 Fused_Cast_fusion_Cast_fusion_StridedSlice_split_Cast_fusion_Cast_fusion_Cast_more_parallel_1199189652147980080_kernel0_param_3,
	.param .u64 Fused_Cast_fusion_Cast_fusion_StridedSlice_split_Cast_fusion_Cast_fusion_Cast_more_parallel_1199189652147980080_kernel0_param_4,
	.param .u64 Fused_Cast_fusion_Cast_fusion_StridedSlice_split_Cast_fusion_Cast_fusion_Cast_more_parallel_1199189652147980080_kernel0_param_5,
	.param .u64 Fused_Cast_fusion_Cast_fusion_StridedSlice_split_Cast_fusion_Cast_fusion_Cast_more_parallel_1199189652147980080_kernel0_param_6,
	.param .u64 Fused_Cast_fusion_Cast_fusion_StridedSlice_split_Cast_fusion_Cast_fusion_Cast_more_parallel_1199189652147980080_kernel0_param_7,
	.param .u64 Fused_Cast_fusion_Cast_fusion_StridedSlice_split_Cast_fusion_Cast_fusion_Cast_more_parallel_1199189652147980080_kernel0_param_8,
	.param .u64 Fused_Cast_fusion_Cast_fusion_StridedSlice_split_Cast_fusion_Cast_fusion_Cast_more_parallel_1199189652147980080_kernel0_param_9,
	.param .u64 Fused_Cast_fusion_Cast_fusion_StridedSlice_split_Cast_fusion_Cast_fusion_Cast_more_parallel_1199189652147980080_kernel0_param_10,
	.param .u64 Fused_Cast_fusion_Cast_fusion_StridedSlice_split_Cast_fusion_Cast_fusion_Cast_more_parallel_1199189652147980080_kernel0_param_11,
	.param .u64 Fused_Cast_fusion_Cast_fusion_StridedSlice_split_Cast_fusion_Cast_fusion_Cast_more_parallel_1199189652147980080_kernel0_param_12,
	.param .u64 Fused_Cast_fusion_Cast_fusion_StridedSlice_split_Cast_fusion_Cast_fusion_Cast_more_parallel_1199189652147980080_kernel0_param_13
)
{
	.reg .pred 	%p<13>;
	.reg .b16 	%rs<25>;
	.reg .f32 	%f<57>;
	.reg .b32 	%r<145>;
	.reg .b64 	%rd<57>;


	ld.param.u64 	%rd1, [Fused_Cast_fusion_Cast_fusion_StridedSlice_split_Cast_fusion_Cast_fusion_Cast_more_parallel_1199189652147980080_kernel0_param_0];
	ld.param.u64 	%rd2, [Fused_Cast_fusion_Cast_fusion_StridedSlice_split_Cast_fusion_Cast_fusion_Cast_more_parallel_1199189652147980080_kernel0_param_1];
	ld.param.u64 	%rd3, [Fused_Cast_fusion_Cast_fusion_StridedSlice_split_Cast_fusion_Cast_fusion_Cast_more_parallel_1199189652147980080_kernel0_param_2];
	ld.param.u64 	%rd4, [Fused_Cast_fusion_Cast_fusion_StridedSlice_split_Cast_fusion_Cast_fusion_Cast_more_parallel_1199189652147980080_kernel0_param_3];
	ld.param.u64 	%rd5, [Fused_Cast_fusion_Cast_fusion_StridedSlice_split_Cast_fusion_Cast_fusion_Cast_more_parallel_1199189652147980080_kernel0_param_4];
	ld.param.u64 	%rd6, [Fused_Cast_fusion_Cast_fusion_StridedSlice_split_Cast_fusion_Cast_fusion_Cast_more_parallel_1199189652147980080_kernel0_param_5];
	ld.param.u64 	%rd7, [Fused_Cast_fusion_Cast_fusion_StridedSlice_split_Cast_fusion_Cast_fusion_Cast_more_parallel_1199189652147980080_kernel0_param_6];
	ld.param.u64 	%rd8, [Fused_Cast_fusion_Cast_fusion_StridedSlice_split_Cast_fusion_Cast_fusion_Cast_more_parallel_1199189652147980080_kernel0_param_7];
	ld.param.u64 	%rd9, [Fused_Cast_fusion_Cast_fusion_StridedSlice_split_Cast_fusion_Cast_fusion_Cast_more_parallel_1199189652147980080_kernel0_param_8];
	ld.param.u64 	%rd10, [Fused_Cast_fusion_Cast_fusion_StridedSlice_split_Cast_fusion_Cast_fusion_Cast_more_parallel_1199189652147980080_kernel0_param_9];
	ld.param.u64 	%rd11, [Fused_Cast_fusion_Cast_fusion_StridedSlice_split_Cast_fusion_Cast_fusion_Cast_more_parallel_1199189652147980080_kernel0_param_10];
	ld.param.u64 	%rd12, [Fused_Cast_fusion_Cast_fusion_StridedSlice_split_Cast_fusion_Cast_fusion_Cast_more_parallel_1199189652147980080_kernel0_param_11];
	ld.param.u64 	%rd13, [Fused_Cast_fusion_Cast_fusion_StridedSlice_split_Cast_fusion_Cast_fusion_Cast_more_parallel_1199189652147980080_kernel0_param_12];
	ld.param.u64 	%rd14, [Fused_Cast_fusion_Cast_fusion_StridedSlice_split_Cast_fusion_Cast_fusion_Cast_more_parallel_1199189652147980080_kernel0_param_13];
	mov.u32 	%r1, %ctaid.x;
	setp.lt.s32	%p1, %r1, 1024;
	mov.u32 	%r2, %tid.x;
	@%p1 bra 	BB0_17;
	bra.uni 	BB0_1;

BB0_17:
	setp.gt.s32	%p12, %r2, 255;
	@%p12 bra 	BB0_19;

	shl.b32 	%r129, %r1, 10;
	shl.b32 	%r130, %r2, 2;
	add.s32 	%r131, %r130, %r129;
	cvta.to.global.u64 	%rd51, %rd1;
	mul.wide.s32 	%rd52, %r131, 4;
	add.s64 	%rd53, %rd51, %rd52;
	ld.global.nc.v4.f32 	{%f53, %f54, %f55, %f56}, [%rd53];
	shr.s32 	%r132, %r1, 31;
	shr.u32 	%r133, %r132, 22;
	add.s32 	%r134, %r1, %r133;
	and.b32  	%r135, %r134, 4193280;
	sub.s32 	%r136, %r1, %r135;
	shl.b32 	%r137, %r136, 10;
	shr.s32 	%r138, %r2, 31;
	shr.u32 	%r139, %r138, 24;
	add.s32 	%r140, %r2, %r139;
	and.b32  	%r141, %r140, 1073741568;
	sub.s32 	%r142, %r2, %r141;
	shl.b32 	%r143, %r142, 2;
	add.s32 	%r144, %r143, %r137;
	cvta.to.global.u64 	%rd54, %rd8;
	mul.wide.s32 	%rd55, %r144, 2;
	add.s64 	%rd56, %rd54, %rd55;
	// inline asm
	{  cvt.rn.f16.f32 %rs24, %f56;}

	// inline asm
	// inline asm
	{  cvt.rn.f16.f32 %rs23, %f55;}

	// inline asm
	// inline asm
	{  cvt.rn.f16.f32 %rs22, %f54;}

	// inline asm
	// inline asm
	{  cvt.rn.f16.f32 %rs21, %f53;}

	// inline asm
	st.global.v4.u16 	[%rd56], {%rs21, %rs22, %rs23, %rs24};
	bra.uni 	BB0_19;

BB0_1:
	setp.lt.s32	%p2, %r1, 2048;
	@%p2 bra 	BB0_15;
	bra.uni 	BB0_2;

BB0_15:
	setp.gt.s32	%p11, %r2, 255;
	@%p11 bra 	BB0_19;

	shr.s32 	%r107, %r1, 31;
	shr.u32 	%r108, %r107, 22;
	add.s32 	%r109, %r1, %r108;
	and.b32  	%r110, %r109, 4193280;
	sub.s32 	%r111, %r1, %r110;
	shl.b32 	%r112, %r111, 10;
	shl.b32 	%r113, %r2, 2;
	add.s32 	%r114, %r112, %r113;
	cvta.to.global.u64 	%rd45, %rd2;
	mul.wide.s32 	%rd46, %r114, 4;
	add.s64 	%rd47, %rd45, %rd46;
	ld.global.nc.v4.f32 	{%f45, %f46, %f47, %f48}, [%rd47];
	add.s32 	%r115, %r1, -1024;
	shr.s32 	%r116, %r115, 31;
	shr.u32 	%r117, %r116, 22;
	add.s32 	%r118, %r115, %r117;
	and.b32  	%r119, %r118, 4193280;
	sub.s32 	%r120, %r115, %r119;
	shl.b32 	%r121, %r120, 10;
	shr.s32 	%r122, %r2, 31;
	shr.u32 	%r123, %r122, 24;
	add.s32 	%r124, %r2, %r123;
	and.b32  	%r125, %r124, 1073741568;
	sub.s32 	%r126, %r2, %r125;
	shl.b32 	%r127, %r126, 2;
	add.s32 	%r128, %r127, %r121;
	cvta.to.global.u64 	%rd48, %rd9;
	mul.wide.s32 	%rd49, %r128, 2;
	add.s64 	%rd50, %rd48, %rd49;
	// inline asm
	{  cvt.rn.f16.f32 %rs20, %f48;}

	// inline asm
	// inline asm
	{  cvt.rn.f16.f32 %rs19, %f47;}

	// inline asm
	// inline asm
	{  cvt.rn.f16.f32 %rs18, %f46;}

	// inline asm
	// inline asm
	{  cvt.rn.f16.f32 %rs17, %f45;}

	// inline asm
	st.global.v4.u16 	[%rd50], {%rs17, %rs18, %rs19, %rs20};
	bra.uni 	BB0_19;

BB0_2:
	setp.lt.s32	%p3, %r1, 2304;
	@%p3 bra 	BB0_14;
	bra.uni 	BB0_3;

BB0_14:
	shr.s32 	%r75, %r1, 31;
	shr.u32 	%r76, %r75, 24;
	add.s32 	%r77, %r1, %r76;
	and.b32  	%r78, %r77, 2096896;
	sub.s32 	%r79, %r1, %r78;
	shl.b32 	%r80, %r79, 11;
	shl.b32 	%r81, %r2, 2;
	add.s32 	%r82, %r80, %r81;
	cvta.to.global.u64 	%rd39, %rd7;
	mul.wide.s32 	%rd40, %r82, 4;
	add.s64 	%rd41, %rd39, %rd40;
	ld.global.nc.v4.f32 	{%f33, %f34, %f35, %f36}, [%rd41];
	add.s32 	%r83, %r1, -2048;
	shr.s32 	%r84, %r83, 31;
	shr.u32 	%r85, %r84, 24;
	add.s32 	%r86, %r83, %r85;
	and.b32  	%r87, %r86, 2096896;
	sub.s32 	%r88, %r83, %r87;
	shl.b32 	%r89, %r88, 11;
	shr.s32 	%r90, %r2, 31;
	shr.u32 	%r91, %r90, 23;
	add.s32 	%r92, %r2, %r91;
	and.b32  	%r93, %r92, -512;
	sub.s32 	%r94, %r2, %r93;
	shr.s32 	%r95, %r94, 31;
	shr.u32 	%r96, %r95, 24;
	add.s32 	%r97, %r94, %r96;
	shl.b32 	%r98, %r97, 2;
	and.b32  	%r99, %r98, -1024;
	add.s32 	%r100, %r99, %r89;
	shr.u32 	%r101, %r90, 24;
	add.s32 	%r102, %r2, %r101;
	and.b32  	%r103, %r102, 1073741568;
	sub.s32 	%r104, %r2, %r103;
	shl.b32 	%r105, %r104, 2;
	add.s32 	%r106, %r100, %r105;
	cvta.to.global.u64 	%rd42, %rd10;
	mul.wide.s32 	%rd43, %r106, 4;
	add.s64 	%rd44, %rd42, %rd43;
	st.global.v4.f32 	[%rd44], {%f33, %f34, %f35, %f36};
	bra.uni 	BB0_19;

BB0_3:
	setp.lt.s32	%p4, %r1, 3328;
	@%p4 bra 	BB0_12;
	bra.uni 	BB0_4;

BB0_12:
	setp.gt.s32	%p10, %r2, 255;
	@%p10 bra 	BB0_19;

	shl.b32 	%r57, %r1, 10;
	shl.b32 	%r58, %r2, 2;
	add.s32 	%r59, %r57, %r58;
	add.s32 	%r60, %r59, -2359296;
	cvta.to.global.u64 	%rd33, %rd3;
	mul.wide.s32 	%rd34, %r60, 4;
	add.s64 	%rd35, %rd33, %rd34;
	ld.global.nc.v4.f32 	{%f29, %f30, %f31, %f32}, [%rd35];
	add.s32 	%r61, %r1, -2304;
	shr.s32 	%r62, %r61, 31;
	shr.u32 	%r63, %r62, 22;
	add.s32 	%r64, %r61, %r63;
	and.b32  	%r65, %r64, 4193280;
	sub.s32 	%r66, %r61, %r65;
	shl.b32 	%r67, %r66, 10;
	shr.s32 	%r68, %r2, 31;
	shr.u32 	%r69, %r68, 24;
	add.s32 	%r70, %r2, %r69;
	and.b32  	%r71, %r70, 1073741568;
	sub.s32 	%r72, %r2, %r71;
	shl.b32 	%r73, %r72, 2;
	add.s32 	%r74, %r73, %r67;
	cvta.to.global.u64 	%rd36, %rd11;
	mul.wide.s32 	%rd37, %r74, 2;
	add.s64 	%rd38, %rd36, %rd37;
	// inline asm
	{  cvt.rn.f16.f32 %rs16, %f32;}

	// inline asm
	// inline asm
	{  cvt.rn.f16.f32 %rs15, %f31;}

	// inline asm
	// inline asm
	{  cvt.rn.f16.f32 %rs14, %f30;}

	// inline asm
	// inline asm
	{  cvt.rn.f16.f32 %rs13, %f29;}

	// inline asm
	st.global.v4.u16 	[%rd38], {%rs13, %rs14, %rs15, %rs16};
	bra.uni 	BB0_19;

BB0_4:
	setp.lt.s32	%p5, %r1, 4352;
	@%p5 bra 	BB0_10;
	bra.uni 	BB0_5;

BB0_10:
	setp.gt.s32	%p9, %r2, 255;
	@%p9 bra 	BB0_19;

	shl.b32 	%r39, %r1, 10;
	shl.b32 	%r40, %r2, 2;
	add.s32 	%r41, %r39, %r40;
	add.s32 	%r42, %r41, -3407872;
	cvta.to.global.u64 	%rd27, %rd4;
	mul.wide.s32 	%rd28, %r42, 4;
	add.s64 	%rd29, %rd27, %rd28;
	ld.global.nc.v4.f32 	{%f21, %f22, %f23, %f24}, [%rd29];
	add.s32 	%r43, %r1, -3328;
	shr.s32 	%r44, %r43, 31;
	shr.u32 	%r45, %r44, 22;
	add.s32 	%r46, %r43, %r45;
	and.b32  	%r47, %r46, 4193280;
	sub.s32 	%r48, %r43, %r47;
	shl.b32 	%r49, %r48, 10;
	shr.s32 	%r50, %r2, 31;
	shr.u32 	%r51, %r50, 24;
	add.s32 	%r52, %r2, %r51;
	and.b32  	%r53, %r52, 1073741568;
	sub.s32 	%r54, %r2, %r53;
	shl.b32 	%r55, %r54, 2;
	add.s32 	%r56, %r55, %r49;
	cvta.to.global.u64 	%rd30, %rd12;
	mul.wide.s32 	%rd31, %r56, 2;
	add.s64 	%rd32, %rd30, %rd31;
	// inline asm
	{  cvt.rn.f16.f32 %rs12, %f24;}

	// inline asm
	// inline asm
	{  cvt.rn.f16.f32 %rs11, %f23;}

	// inline asm
	// inline asm
	{  cvt.rn.f16.f32 %rs10, %f22;}

	// inline asm
	// inline asm
	{  cvt.rn.f16.f32 %rs9, %f21;}

	// inline asm
	st.global.v4.u16 	[%rd32], {%rs9, %rs10, %rs11, %rs12};
	bra.uni 	BB0_19;

BB0_5:
	setp.lt.s32	%p6, %r1, 5376;
	@%p6 bra 	BB0_8;
	bra.uni 	BB0_6;

BB0_8:
	setp.gt.s32	%p8, %r2, 255;
	@%p8 bra 	BB0_19;

	shl.b32 	%r21, %r1, 10;
	shl.b32 	%r22, %r2, 2;
	add.s32 	%r23, %r21, %r22;
	add.s32 	%r24, %r23, -4456448;
	cvta.to.global.u64 	%rd21, %rd5;
	mul.wide.s32 	%rd22, %r24, 4;
	add.s64 	%rd23, %rd21, %rd22;
	ld.global.nc.v4.f32 	{%f13, %f14, %f15, %f16}, [%rd23];
	add.s32 	%r25, %r1, -4352;
	shr.s32 	%r26, %r25, 31;
	shr.u32 	%r27, %r26, 22;
	add.s32 	%r28, %r25, %r27;
	and.b32  	%r29, %r28, 4193280;
	sub.s32 	%r30, %r25, %r29;
	shl.b32 	%r31, %r30, 10;
	shr.s32 	%r32, %r2, 31;
	shr.u32 	%r33, %r32, 24;
	add.s32 	%r34, %r2, %r33;
	and.b32  	%r35, %r34, 1073741568;
	sub.s32 	%r36, %r2, %r35;
	shl.b32 	%r37, %r36, 2;
	add.s32 	%r38, %r37, %r31;
	cvta.to.global.u64 	%rd24, %rd13;
	mul.wide.s32 	%rd25, %r38, 2;
	add.s64 	%rd26, %rd24, %rd25;
	// inline asm
	{  cvt.rn.f16.f32 %rs8, %f16;}

	// inline asm
	// inline asm
	{  cvt.rn.f16.f32 %rs7, %f15;}

	// inline asm
	// inline asm
	{  cvt.rn.f16.f32 %rs6, %f14;}

	// inline asm
	// inline asm
	{  cvt.rn.f16.f32 %rs5, %f13;}

	// inline asm
	st.global.v4.u16 	[%rd26], {%rs5, %rs6, %rs7, %rs8};
	bra.uni 	BB0_19;

BB0_6:
	setp.gt.s32	%p7, %r2, 255;
	@%p7 bra 	BB0_19;

	shl.b32 	%r3, %r1, 10;
	shl.b32 	%r4, %r2, 2;
	add.s32 	%r5, %r3, %r4;
	add.s32 	%r6, %r5, -5505024;
	cvta.to.global.u64 	%rd15, %rd6;
	mul.wide.s32 	%rd16, %r6, 4;
	add.s64 	%rd17, %rd15, %rd16;
	ld.global.nc.v4.f32 	{%f5, %f6, %f7, %f8}, [%rd17];
	add.s32 	%r7, %r1, -5376;
	shr.s32 	%r8, %r7, 31;
	shr.u32 	%r9, %r8, 22;
	add.s32 	%r10, %r7, %r9;
	and.b32  	%r11, %r10, 4193280;
	sub.s32 	%r12, %r7, %r11;
	shl.b32 	%r13, %r12, 10;
	shr.s32 	%r14, %r2, 31;
	shr.u32 	%r15, %r14, 24;
	add.s32 	%r16, %r2, %r15;
	and.b32  	%r17, %r16, 1073741568;
	sub.s32 	%r18, %r2, %r17;
	shl.b32 	%r19, %r18, 2;
	add.s32 	%r20, %r19, %r13;
	cvta.to.global.u64 	%rd18, %rd14;
	mul.wide.s32 	%rd19, %r20, 2;
	add.s64 	%rd20, %rd18, %rd19;
	// inline asm
	{  cvt.rn.f16.f32 %rs4, %f8;}

	// inline asm
	// inline asm
	{  cvt.rn.f16.f32 %rs3, %f7;}

	// inline asm
	// inline asm
	{  cvt.rn.f16.f32 %rs2, %f6;}

	// inline asm
	// inline asm
	{  cvt.rn.f16.f32 %rs1, %f5;}

	// inline asm
	st.global.v4.u16 	[%rd20], {%rs1, %rs2, %rs3, %rs4};

BB0_19:
	ret;
}




// ===== COMPILED SASS (sm_100) =====

	.target	sm_100

	.elftype	@"ET_EXEC"


//--------------------- .note.nv.tkinfo           --------------------------
	.section	.note.nv.tkinfo,"",@"SHT_NOTE"
	.sectionflags	@"SHF_NOTE_NV_TKINFO"
	.tkinfo
        /*0018*/ 	.word	0x00000002
        /*0030*/ 	.string	""
        /*0030*/ 	.string	"ptxas"
        /*0030*/ 	.string	"Cuda compilation tools, release 13.0, V13.0.88"
        /*0030*/ 	.string	"Build cuda_13.0.r13.0/compiler.36424714_0"
        /*0030*/ 	.string	"-arch sm_100 "



//--------------------- .note.nv.cuinfo           --------------------------
	.section	.note.nv.cuinfo,"",@"SHT_NOTE"
	.sectionflags	@"SHF_NOTE_NV_CUINFO"
        /*0018*/ 	.short	0x0002
        /*001a*/ 	.short	0x0050
        /*001c*/ 	.short	0x0082
	.zero		2


//--------------------- .nv.info                  --------------------------
	.section	.nv.info,"",@"SHT_CUDA_INFO"
	.align	4


	//----- nvinfo : EIATTR_REGCOUNT
	.align		4
        /*0000*/ 	.byte	0x04, 0x2f
        /*0002*/ 	.short	(.L_1 - .L_0)
	.align		4
.L_0:
        /*0004*/ 	.word	index@(Fused_Cast_fusion_Cast_fusion_StridedSlice_split_Cast_fusion_Cast_fusion_Cast_more_parallel_1199189652147980080_kernel0)
        /*0008*/ 	.word	0x00000010


	//----- nvinfo : EIATTR_FRAME_SIZE
	.align		4
.L_1:
        /*000c*/ 	.byte	0x04, 0x11
        /*000e*/ 	.short	(.L_3 - .L_2)
	.align		4
.L_2:
        /*0010*/ 	.word	index@(Fused_Cast_fusion_Cast_fusion_StridedSlice_split_Cast_fusion_Cast_fusion_Cast_more_parallel_1199189652147980080_kernel0)
        /*0014*/ 	.word	0x00000000


	//----- nvinfo : EIATTR_MIN_STACK_SIZE
	.align		4
.L_3:
        /*0018*/ 	.byte	0x04, 0x12
        /*001a*/ 	.short	(.L_5 - .L_4)
	.align		4
.L_4:
        /*001c*/ 	.word	index@(Fused_Cast_fusion_Cast_fusion_StridedSlice_split_Cast_fusion_Cast_fusion_Cast_more_parallel_1199189652147980080_kernel0)
        /*0020*/ 	.word	0x00000000
.L_5:


//--------------------- .nv.compat                --------------------------
	.section	.nv.compat,"",@"SHT_CUDA_COMPAT_INFO"
	.align	4
        /*0000*/ 	.byte	0x02, 0x09, 0x00, 0x00, 0x02, 0x02, 0x01, 0x00, 0x02, 0x05, 0x05, 0x00, 0x03, 0x07, 0x01, 0x01
        /*0010*/ 	.byte	0x02, 0x03, 0x00, 0x00, 0x02, 0x06, 0x01, 0x00, 0x04, 0x0b, 0x08, 0x00, 0x09, 0x00, 0x00, 0x00
        /*0020*/ 	.byte	0x00, 0x00, 0x00, 0x00


//--------------------- .nv.info.Fused_Cast_fusion_Cast_fusion_StridedSlice_split_Cast_fusion_Cast_fusion_Cast_more_parallel_1199189652147980080_kernel0 --------------------------
	.section	.nv.info.Fused_Cast_fusion_Cast_fusion_StridedSlice_split_Cast_fusion_Cast_fusion_Cast_more_parallel_1199189652147980080_kernel0,"",@"SHT_CUDA_INFO"
	.sectionflags	@""
	.align	4


	//----- nvinfo : EIATTR_CUDA_API_VERSION
	.align		4
        /*0000*/ 	.byte	0x04, 0x37
        /*0002*/ 	.short	(.L_7 - .L_6)
.L_6:
        /*0004*/ 	.word	0x00000082


	//----- nvinfo : EIATTR_KPARAM_INFO
	.align		4
.L_7:
        /*0008*/ 	.byte	0x04, 0x17
        /*000a*/ 	.short	(.L_9 - .L_8)
.L_8:
        /*000c*/ 	.word	0x00000000
        /*0010*/ 	.short	0x000d
        /*0012*/ 	.short	0x0068
        /*0014*/ 	.byte	0x00, 0xf0, 0x21, 0x00


	//----- nvinfo : EIATTR_KPARAM_INFO
	.align		4
.L_9:
        /*0018*/ 	.byte	0x04, 0x17
        /*001a*/ 	.short	(.L_11 - .L_10)
.L_10:
        /*001c*/ 	.word	0x00000000
        /*0020*/ 	.short	0x000c
        /*0022*/ 	.short	0x0060
        /*0024*/ 	.byte	0x00, 0xf0, 0x21, 0x00


	//----- nvinfo : EIATTR_KPARAM_INFO
	.align		4
.L_11:
        /*0028*/ 	.byte	0x04, 0x17
        /*002a*/ 	.short	(.L_13 - .L_12)
.L_12:
        /*002c*/ 	.word	0x00000000
        /*0030*/ 	.short	0x000b
        /*0032*/ 	.short	0x0058
        /*0034*/ 	.byte	0x00, 0xf0, 0x21, 0x00


	//----- nvinfo : EIATTR_KPARAM_INFO
	.align		4
.L_13:
        /*0038*/ 	.byte	0x04, 0x17
        /*003a*/ 	.short	(.L_15 - .L_14)
.L_14:
        /*003c*/ 	.word	0x00000000
        /*0040*/ 	.short	0x000a
        /*0042*/ 	.short	0x0050
        /*0044*/ 	.byte	0x00, 0xf0, 0x21, 0x00


	//----- nvinfo : EIATTR_KPARAM_INFO
	.align		4
.L_15:
        /*0048*/ 	.byte	0x04, 0x17
        /*004a*/ 	.short	(.L_17 - .L_16)
.L_16:
        /*004c*/ 	.word	0x00000000
        /*0050*/ 	.short	0x0009
        /*0052*/ 	.short	0x0048
        /*0054*/ 	.byte	0x00, 0xf0, 0x21, 0x00


	//----- nvinfo : EIATTR_KPARAM_INFO
	.align		4
.L_17:
        /*0058*/ 	.byte	0x04, 0x17
        /*005a*/ 	.short	(.L_19 - .L_18)
.L_18:
        /*005c*/ 	.word	0x00000000
        /*0060*/ 	.short	0x0008
        /*0062*/ 	.short	0x0040
        /*0064*/ 	.byte	0x00, 0xf0, 0x21, 0x00


	//----- nvinfo : EIATTR_KPARAM_INFO
	.align		4
.L_19:
        /*0068*/ 	.byte	0x04, 0x17
        /*006a*/ 	.short	(.L_21 - .L_20)
.L_20:
        /*006c*/ 	.word	0x00000000
        /*0070*/ 	.short	0x0007
        /*0072*/ 	.short	0x0038
        /*0074*/ 	.byte	0x00, 0xf0, 0x21, 0x00


	//----- nvinfo : EIATTR_KPARAM_INFO
	.align		4
.L_21:
        /*0078*/ 	.byte	0x04, 0x17
        /*007a*/ 	.short	(.L_23 - .L_22)
.L_22:
        /*007c*/ 	.word	0x00000000
        /*0080*/ 	.short	0x0006
        /*0082*/ 	.short	0x0030
        /*0084*/ 	.byte	0x00, 0xf0, 0x21, 0x00


	//----- nvinfo : EIATTR_KPARAM_INFO
	.align		4
.L_23:
        /*0088*/ 	.byte	0x04, 0x17
        /*008a*/ 	.short	(.L_25 - .L_24)
.L_24:
        /*008c*/ 	.word	0x00000000
        /*0090*/ 	.short	0x0005
        /*0092*/ 	.short	0x0028
        /*0094*/ 	.byte	0x00, 0xf0, 0x21, 0x00


	//----- nvinfo : EIATTR_KPARAM_INFO
	.align		4
.L_25:
        /*0098*/ 	.byte	0x04, 0x17
        /*009a*/ 	.short	(.L_27 - .L_26)
.L_26:
        /*009c*/ 	.word	0x00000000
        /*00a0*/ 	.short	0x0004
        /*00a2*/ 	.short	0x0020
        /*00a4*/ 	.byte	0x00, 0xf0, 0x21, 0x00


	//----- nvinfo : EIATTR_KPARAM_INFO
	.align		4
.L_27:
        /*00a8*/ 	.byte	0x04, 0x17
        /*00aa*/ 	.short	(.L_29 - .L_28)
.L_28:
        /*00ac*/ 	.word	0x00000000
        /*00b0*/ 	.short	0x0003
        /*00b2*/ 	.short	0x0018
        /*00b4*/ 	.byte	0x00, 0xf0, 0x21, 0x00


	//----- nvinfo : EIATTR_KPARAM_INFO
	.align		4
.L_29:
        /*00b8*/ 	.byte	0x04, 0x17
        /*00ba*/ 	.short	(.L_31 - .L_30)
.L_30:
        /*00bc*/ 	.word	0x00000000
        /*00c0*/ 	.short	0x0002
        /*00c2*/ 	.short	0x0010
        /*00c4*/ 	.byte	0x00, 0xf0, 0x21, 0x00


	//----- nvinfo : EIATTR_KPARAM_INFO
	.align		4
.L_31:
        /*00c8*/ 	.byte	0x04, 0x17
        /*00ca*/ 	.short	(.L_33 - .L_32)
.L_32:
        /*00cc*/ 	.word	0x00000000
        /*00d0*/ 	.short	0x0001
        /*00d2*/ 	.short	0x0008
        /*00d4*/ 	.byte	0x00, 0xf0, 0x21, 0x00


	//----- nvinfo : EIATTR_KPARAM_INFO
	.align		4
.L_33:
        /*00d8*/ 	.byte	0x04, 0x17
        /*00da*/ 	.short	(.L_35 - .L_34)
.L_34:
        /*00dc*/ 	.word	0x00000000
        /*00e0*/ 	.short	0x0000
        /*00e2*/ 	.short	0x0000
        /*00e4*/ 	.byte	0x00, 0xf0, 0x21, 0x00


	//----- nvinfo : EIATTR_SPARSE_MMA_MASK
	.align		4
.L_35:
        /*00e8*/ 	.byte	0x03, 0x50
        /*00ea*/ 	.short	0x0000


	//----- nvinfo : EIATTR_MAXREG_COUNT
	.align		4
        /*00ec*/ 	.byte	0x03, 0x1b
        /*00ee*/ 	.short	0x00ff


	//----- nvinfo : EIATTR_MERCURY_ISA_VERSION
	.align		4
        /*00f0*/ 	.byte	0x03, 0x5f
        /*00f2*/ 	.short	0x0101


	//----- nvinfo : EIATTR_VRC_CTA_INIT_COUNT
	.align		4
        /*00f4*/ 	.byte	0x02, 0x4a
	.zero		1
	.zero		1


	//----- nvinfo : EIATTR_EXIT_INSTR_OFFSETS
	.align		4
        /*00f8*/ 	.byte	0x04, 0x1c
        /*00fa*/ 	.short	(.L_37 - .L_36)


	//   ....[0]....
.L_36:
        /*00fc*/ 	.word	0x00000110


	//   ....[1]....
        /*0100*/ 	.word	0x00000270


	//   ....[2]....
        /*0104*/ 	.word	0x00000290


	//   ....[3]....
        /*0108*/ 	.word	0x000003f0


	//   ....[4]....
        /*010c*/ 	.word	0x00000410


	//   ....[5]....
        /*0110*/ 	.word	0x00000570


	//   ....[6]....
        /*0114*/ 	.word	0x00000590


	//   ....[7]....
        /*0118*/ 	.word	0x000006f0


	//   ....[8]....
        /*011c*/ 	.word	0x000008e0


	//   ....[9]....
        /*0120*/ 	.word	0x00000900


	//   ....[10]....
        /*0124*/ 	.word	0x00000aa0


	//   ....[11]....
        /*0128*/ 	.word	0x00000ac0


	//   ....[12]....
        /*012c*/ 	.word	0x00000c10


	//----- nvinfo : EIATTR_CBANK_PARAM_SIZE
	.align		4
.L_37:
        /*0130*/ 	.byte	0x03, 0x19
        /*0132*/ 	.short	0x0070


	//----- nvinfo : EIATTR_PARAM_CBANK
	.align		4
        /*0134*/ 	.byte	0x04, 0x0a
        /*0136*/ 	.short	(.L_39 - .L_38)
	.align		4
.L_38:
        /*0138*/ 	.word	index@(.nv.constant0.Fused_Cast_fusion_Cast_fusion_StridedSlice_split_Cast_fusion_Cast_fusion_Cast_more_parallel_1199189652147980080_kernel0)
        /*013c*/ 	.short	0x0380
        /*013e*/ 	.short	0x0070


	//----- nvinfo : EIATTR_SW_WAR
	.align		4
.L_39:
        /*0140*/ 	.byte	0x04, 0x36
        /*0142*/ 	.short	(.L_41 - .L_40)
.L_40:
        /*0144*/ 	.word	0x00000008
.L_41:


//--------------------- .nv.callgraph             --------------------------
	.section	.nv.callgraph,"",@"SHT_CUDA_CALLGRAPH"
	.align	4
	.sectionentsize	8
	.align		4
        /*0000*/ 	.word	0x00000000
	.align		4
        /*0004*/ 	.word	0xffffffff
	.align		4
        /*0008*/ 	.word	0x00000000
	.align		4
        /*000c*/ 	.word	0xfffffffe
	.align		4
        /*0010*/ 	.word	0x00000000
	.align		4
        /*0014*/ 	.word	0xfffffffd
	.align		4
        /*0018*/ 	.word	0x00000000
	.align		4
        /*001c*/ 	.word	0xfffffffc


//--------------------- .text.Fused_Cast_fusion_Cast_fusion_StridedSlice_split_Cast_fusion_Cast_fusion_Cast_more_parallel_1199189652147980080_kernel0 --------------------------
	.section	.text.Fused_Cast_fusion_Cast_fusion_StridedSlice_split_Cast_fusion_Cast_fusion_Cast_more_parallel_1199189652147980080_kernel0,"ax",@progbits
	.align	128
        .global         Fused_Cast_fusion_Cast_fusion_StridedSlice_split_Cast_fusion_Cast_fusion_Cast_more_parallel_1199189652147980080_kernel0
        .type           Fused_Cast_fusion_Cast_fusion_StridedSlice_split_Cast_fusion_Cast_fusion_Cast_more_parallel_1199189652147980080_kernel0,@function
        .size           Fused_Cast_fusion_Cast_fusion_StridedSlice_split_Cast_fusion_Cast_fusion_Cast_more_parallel_1199189652147980080_kernel0,(.L_x_7 - Fused_Cast_fusion_Cast_fusion_StridedSlice_split_Cast_fusion_Cast_fusion_Cast_more_parallel_1199189652147980080_kernel0)
        .other          Fused_Cast_fusion_Cast_fusion_StridedSlice_split_Cast_fusion_Cast_fusion_Cast_more_parallel_1199189652147980080_kernel0,@"STO_CUDA_ENTRY STV_DEFAULT"
Fused_Cast_fusion_Cast_fusion_StridedSlice_split_Cast_fusion_Cast_fusion_Cast_more_parallel_1199189652147980080_kernel0:
.text.Fused_Cast_fusion_Cast_fusion_StridedSlice_split_Cast_fusion_Cast_fusion_Cast_more_parallel_1199189652147980080_kernel0:
[----:B------:R-:W-:Y:S01]  /*0000*/  LDC R1, c[0x0][0x37c] ;  /* 0x0000df00ff017b82 */ /* 0x000fe20000000800 */
[----:B------:R-:W0:Y:S01]  /*0010*/  S2R R3, SR_CTAID.X ;  /* 0x0000000000037919 */ /* 0x000e220000002500 */
[----:B------:R-:W1:Y:S01]  /*0020*/  LDCU.64 UR4, c[0x0][0x358] ;  /* 0x00006b00ff0477ac */ /* 0x000e620008000a00 */
[----:B------:R-:W2:Y:S01]  /*0030*/  S2R R0, SR_TID.X ;  /* 0x0000000000007919 */ /* 0x000ea20000002100 */
[----:B0-----:R-:W-:-:S13]  /*0040*/  ISETP.GE.AND P0, PT, R3, 0x400, PT ;  /* 0x000004000300780c */ /* 0x001fda0003f06270 */
[----:B-12---:R-:W-:Y:S05]  /*0050*/  @!P0 BRA `(.L_x_0) ;  /* 0x0000000800948947 */ /* 0x006fea0003800000 */
[----:B------:R-:W-:-:S13]  /*0060*/  ISETP.GE.AND P0, PT, R3, 0x800, PT ;  /* 0x000008000300780c */ /* 0x000fda0003f06270 */
[----:B------:R-:W-:Y:S05]  /*0070*/  @!P0 BRA `(.L_x_1) ;  /* 0x00000008001c8947 */ /* 0x000fea0003800000 */
        /* <DEDUP_REMOVED lines=8> */
[----:B------:R-:W-:-:S13]  /*0100*/  ISETP.GT.AND P0, PT, R0, 0xff, PT ;  /* 0x000000ff0000780c */ /* 0x000fda0003f04270 */
[----:B------:R-:W-:Y:S05]  /*0110*/  @P0 EXIT ;  /* 0x000000000000094d */ /* 0x000fea0003800000 */
[----:B------:R-:W0:Y:S01]  /*0120*/  LDC.64 R4, c[0x0][0x3a8] ;  /* 0x0000ea00ff047b82 */ /* 0x000e220000000a00 */
[----:B------:R-:W-:-:S05]  /*0130*/  IMAD R7, R3, 0x100, R0 ;  /* 0x0000010003077824 */ /* 0x000fca00078e0200 */
[----:B------:R-:W-:-:S05]  /*0140*/  LEA R7, R7, 0xffac0000, 0x2 ;  /* 0xffac000007077811 */ /* 0x000fca00078e10ff */
[----:B0-----:R-:W-:-:S06]  /*0150*/  IMAD.WIDE R4, R7, 0x4, R4 ;  /* 0x0000000407047825 */ /* 0x001fcc00078e0204 */
[----:B------:R-:W2:Y:S01]  /*0160*/  LDG.E.128.CONSTANT R4, desc[UR4][R4.64] ;  /* 0x0000000404047981 */ /* 0x000ea2000c1e9d00 */
[----:B------:R-:W-:Y:S01]  /*0170*/  VIADD R8, R3, 0xffffeb00 ;  /* 0xffffeb0003087836 */ /* 0x000fe20000000000 */
[----:B------:R-:W-:Y:S01]  /*0180*/  SHF.R.S32.HI R11, RZ, 0x1f, R0 ;  /* 0x0000001fff0b7819 */ /* 0x000fe20000011400 */
[----:B------:R-:W0:Y:S03]  /*0190*/  LDC.64 R2, c[0x0][0x3e8] ;  /* 0x0000fa00ff027b82 */ /* 0x000e260000000a00 */
[----:B------:R-:W-:Y:S02]  /*01a0*/  SHF.R.S32.HI R9, RZ, 0x1f, R8 ;  /* 0x0000001fff097819 */ /* 0x000fe40000011408 */
[----:B------:R-:W-:Y:S02]  /*01b0*/  LEA.HI R11, R11, R0, RZ, 0x8 ;  /* 0x000000000b0b7211 */ /* 0x000fe400078f40ff */
[----:B------:R-:W-:-:S02]  /*01c0*/  LEA.HI R9, R9, R8, RZ, 0xa ;  /* 0x0000000809097211 */ /* 0x000fc400078f50ff */
[----:B------:R-:W-:Y:S02]  /*01d0*/  LOP3.LUT R11, R11, 0x3fffff00, RZ, 0xc0, !PT ;  /* 0x3fffff000b0b7812 */ /* 0x000fe400078ec0ff */
[----:B------:R-:W-:-:S03]  /*01e0*/  LOP3.LUT R9, R9, 0x3ffc00, RZ, 0xc0, !PT ;  /* 0x003ffc0009097812 */ /* 0x000fc600078ec0ff */
[----:B------:R-:W-:Y:S02]  /*01f0*/  IMAD.IADD R0, R0, 0x1, -R11 ;  /* 0x0000000100007824 */ /* 0x000fe400078e0a0b */
[----:B------:R-:W-:-:S04]  /*0200*/  IMAD.IADD R9, R8, 0x1, -R9 ;  /* 0x0000000108097824 */ /* 0x000fc800078e0a09 */
[----:B------:R-:W-:-:S04]  /*0210*/  IMAD R9, R9, 0x100, R0 ;  /* 0x0000010009097824 */ /* 0x000fc800078e0200 */
[----:B------:R-:W-:-:S04]  /*0220*/  IMAD.SHL.U32 R9, R9, 0x4, RZ ;  /* 0x0000000409097824 */ /* 0x000fc800078e00ff */
[----:B0-----:R-:W-:Y:S01]  /*0230*/  IMAD.WIDE R2, R9, 0x2, R2 ;  /* 0x0000000209027825 */ /* 0x001fe200078e0202 */
[----:B--2---:R-:W-:Y:S02]  /*0240*/  F2FP.F16.F32.PACK_AB R4, R5, R4 ;  /* 0x000000040504723e */ /* 0x004fe400000000ff */
[----:B------:R-:W-:-:S05]  /*0250*/  F2FP.F16.F32.PACK_AB R5, R7, R6 ;  /* 0x000000060705723e */ /* 0x000fca00000000ff */
[----:B------:R-:W-:Y:S01]  /*0260*/  STG.E.64 desc[UR4][R2.64], R4 ;  /* 0x0000000402007986 */ /* 0x000fe2000c101b04 */
[----:B------:R-:W-:Y:S05]  /*0270*/  EXIT ;  /* 0x000000000000794d */ /* 0x000fea0003800000 */
.L_x_5:
        /* <DEDUP_REMOVED lines=24> */
.L_x_4:
        /* <DEDUP_REMOVED lines=24> */
.L_x_3:
        /* <DEDUP_REMOVED lines=24> */
.L_x_2:
[----:B------:R-:W-:Y:S01]  /*0700*/  SHF.R.S32.HI R2, RZ, 0x1f, R3 ;  /* 0x0000001fff027819 */ /* 0x000fe20000011403 */
[----:B------:R-:W0:Y:S03]  /*0710*/  LDC.64 R4, c[0x0][0x3b0] ;  /* 0x0000ec00ff047b82 */ /* 0x000e260000000a00 */
[----:B------:R-:W-:-:S04]  /*0720*/  LEA.HI R2, R2, R3, RZ, 0x8 ;  /* 0x0000000302027211 */ /* 0x000fc800078f40ff */
[----:B------:R-:W-:-:S05]  /*0730*/  LOP3.LUT R2, R2, 0x1fff00, RZ, 0xc0, !PT ;  /* 0x001fff0002027812 */ /* 0x000fca00078ec0ff */
[----:B------:R-:W-:-:S04]  /*0740*/  IMAD.IADD R7, R3, 0x1, -R2 ;  /* 0x0000000103077824 */ /* 0x000fc800078e0a02 */
[----:B------:R-:W-:-:S04]  /*0750*/  IMAD R7, R7, 0x200, R0 ;  /* 0x0000020007077824 */ /* 0x000fc800078e0200 */
[----:B------:R-:W-:-:S04]  /*0760*/  IMAD.SHL.U32 R7, R7, 0x4, RZ ;  /* 0x0000000407077824 */ /* 0x000fc800078e00ff */
[----:B0-----:R-:W-:-:S06]  /*0770*/  IMAD.WIDE R4, R7, 0x4, R4 ;  /* 0x0000000407047825 */ /* 0x001fcc00078e0204 */
[----:B------:R-:W2:Y:S01]  /*0780*/  LDG.E.128.CONSTANT R4, desc[UR4][R4.64] ;  /* 0x0000000404047981 */ /* 0x000ea2000c1e9d00 */
[----:B------:R-:W-:Y:S01]  /*0790*/  SHF.R.S32.HI R13, RZ, 0x1f, R0 ;  /* 0x0000001fff0d7819 */ /* 0x000fe20000011400 */
[----:B------:R-:W-:-:S03]  /*07a0*/  VIADD R8, R3, 0xfffff800 ;  /* 0xfffff80003087836 */ /* 0x000fc60000000000 */
[CC--:B------:R-:W-:Y:S02]  /*07b0*/  LEA.HI R2, R13.reuse, R0.reuse, RZ, 0x9 ;  /* 0x000000000d027211 */ /* 0x0c0fe400078f48ff */
[----:B------:R-:W-:Y:S02]  /*07c0*/  LEA.HI R13, R13, R0, RZ, 0x8 ;  /* 0x000000000d0d7211 */ /* 0x000fe400078f40ff */
[----:B------:R-:W-:Y:S02]  /*07d0*/  LOP3.LUT R9, R2, 0xfffffe00, RZ, 0xc0, !PT ;  /* 0xfffffe0002097812 */ /* 0x000fe400078ec0ff */
[----:B------:R-:W0:Y:S01]  /*07e0*/  LDC.64 R2, c[0x0][0x3c8] ;  /* 0x0000f200ff027b82 */ /* 0x000e220000000a00 */
[----:B------:R-:W-:Y:S02]  /*07f0*/  LOP3.LUT R13, R13, 0x3fffff00, RZ, 0xc0, !PT ;  /* 0x3fffff000d0d7812 */ /* 0x000fe400078ec0ff */
[----:B------:R-:W-:Y:S01]  /*0800*/  IMAD.IADD R10, R0, 0x1, -R9 ;  /* 0x00000001000a7824 */ /* 0x000fe200078e0a09 */
[----:B------:R-:W-:-:S02]  /*0810*/  SHF.R.S32.HI R9, RZ, 0x1f, R8 ;  /* 0x0000001fff097819 */ /* 0x000fc40000011408 */
[----:B------:R-:W-:Y:S02]  /*0820*/  IMAD.IADD R13, R0, 0x1, -R13 ;  /* 0x00000001000d7824 */ /* 0x000fe400078e0a0d */
[----:B------:R-:W-:Y:S02]  /*0830*/  SHF.R.S32.HI R11, RZ, 0x1f, R10 ;  /* 0x0000001fff0b7819 */ /* 0x000fe4000001140a */
[----:B------:R-:W-:Y:S02]  /*0840*/  LEA.HI R9, R9, R8, RZ, 0x8 ;  /* 0x0000000809097211 */ /* 0x000fe400078f40ff */
[----:B------:R-:W-:Y:S02]  /*0850*/  LEA.HI R11, R11, R10, RZ, 0x8 ;  /* 0x0000000a0b0b7211 */ /* 0x000fe400078f40ff */
[----:B------:R-:W-:-:S03]  /*0860*/  LOP3.LUT R9, R9, 0x1fff00, RZ, 0xc0, !PT ;  /* 0x001fff0009097812 */ /* 0x000fc600078ec0ff */
[----:B------:R-:W-:Y:S02]  /*0870*/  IMAD.SHL.U32 R11, R11, 0x4, RZ ;  /* 0x000000040b0b7824 */ /* 0x000fe400078e00ff */
[----:B------:R-:W-:-:S03]  /*0880*/  IMAD.IADD R9, R8, 0x1, -R9 ;  /* 0x0000000108097824 */ /* 0x000fc600078e0a09 */
[----:B------:R-:W-:-:S05]  /*0890*/  LOP3.LUT R8, R11, 0xfffffc00, RZ, 0xc0, !PT ;  /* 0xfffffc000b087812 */ /* 0x000fca00078ec0ff */
[----:B------:R-:W-:-:S04]  /*08a0*/  IMAD R8, R9, 0x800, R8 ;  /* 0x0000080009087824 */ /* 0x000fc800078e0208 */
[----:B------:R-:W-:-:S04]  /*08b0*/  IMAD R9, R13, 0x4, R8 ;  /* 0x000000040d097824 */ /* 0x000fc800078e0208 */
[----:B0-----:R-:W-:-:S05]  /*08c0*/  IMAD.WIDE R2, R9, 0x4, R2 ;  /* 0x0000000409027825 */ /* 0x001fca00078e0202 */
[----:B--2---:R-:W-:Y:S01]  /*08d0*/  STG.E.128 desc[UR4][R2.64], R4 ;  /* 0x0000000402007986 */ /* 0x004fe2000c101d04 */
[----:B------:R-:W-:Y:S05]  /*08e0*/  EXIT ;  /* 0x000000000000794d */ /* 0x000fea0003800000 */
.L_x_1:
[----:B------:R-:W-:-:S13]  /*08f0*/  ISETP.GT.AND P0, PT, R0, 0xff, PT ;  /* 0x000000ff0000780c */ /* 0x000fda0003f04270 */
[----:B------:R-:W-:Y:S05]  /*0900*/  @P0 EXIT ;  /* 0x000000000000094d */ /* 0x000fea0003800000 */
        /* <DEDUP_REMOVED lines=26> */
.L_x_0:
[----:B------:R-:W-:-:S13]  /*0ab0*/  ISETP.GT.AND P0, PT, R0, 0xff, PT ;  /* 0x000000ff0000780c */ /* 0x000fda0003f04270 */
[----:B------:R-:W-:Y:S05]  /*0ac0*/  @P0 EXIT ;  /* 0x000000000000094d */ /* 0x000fea0003800000 */
[----:B------:R-:W0:Y:S01]  /*0ad0*/  LDC.64 R4, c[0x0][0x380] ;  /* 0x0000e000ff047b82 */ /* 0x000e220000000a00 */
[----:B------:R-:W-:-:S04]  /*0ae0*/  IMAD R7, R3, 0x100, R0 ;  /* 0x0000010003077824 */ /* 0x000fc800078e0200 */
[----:B------:R-:W-:Y:S01]  /*0af0*/  IMAD.SHL.U32 R7, R7, 0x4, RZ ;  /* 0x0000000407077824 */ /* 0x000fe200078e00ff */
[----:B------:R-:W-:Y:S02]  /*0b00*/  SHF.R.S32.HI R2, RZ, 0x1f, R3 ;  /* 0x0000001fff027819 */ /* 0x000fe40000011403 */
[----:B------:R-:W-:Y:S01]  /*0b10*/  SHF.R.S32.HI R11, RZ, 0x1f, R0 ;  /* 0x0000001fff0b7819 */ /* 0x000fe20000011400 */
[----:B------:R-:W1:Y:S01]  /*0b20*/  LDC.64 R8, c[0x0][0x3b8] ;  /* 0x0000ee00ff087b82 */ /* 0x000e620000000a00 */
[----:B0-----:R-:W-:-:S06]  /*0b30*/  IMAD.WIDE R4, R7, 0x4, R4 ;  /* 0x0000000407047825 */ /* 0x001fcc00078e0204 */
[----:B------:R-:W2:Y:S01]  /*0b40*/  LDG.E.128.CONSTANT R4, desc[UR4][R4.64] ;  /* 0x0000000404047981 */ /* 0x000ea2000c1e9d00 */
[----:B------:R-:W-:Y:S02]  /*0b50*/  LEA.HI R2, R2, R3, RZ, 0xa ;  /* 0x0000000302027211 */ /* 0x000fe400078f50ff */
[----:B------:R-:W-:Y:S02]  /*0b60*/  LEA.HI R11, R11, R0, RZ, 0x8 ;  /* 0x000000000b0b7211 */ /* 0x000fe400078f40ff */
[----:B------:R-:W-:Y:S02]  /*0b70*/  LOP3.LUT R2, R2, 0x3ffc00, RZ, 0xc0, !PT ;  /* 0x003ffc0002027812 */ /* 0x000fe400078ec0ff */
[----:B------:R-:W-:-:S03]  /*0b80*/  LOP3.LUT R11, R11, 0x3fffff00, RZ, 0xc0, !PT ;  /* 0x3fffff000b0b7812 */ /* 0x000fc600078ec0ff */
[----:B------:R-:W-:Y:S02]  /*0b90*/  IMAD.IADD R3, R3, 0x1, -R2 ;  /* 0x0000000103037824 */ /* 0x000fe400078e0a02 */
[----:B------:R-:W-:-:S04]  /*0ba0*/  IMAD.IADD R0, R0, 0x1, -R11 ;  /* 0x0000000100007824 */ /* 0x000fc800078e0a0b */
[----:B------:R-:W-:-:S04]  /*0bb0*/  IMAD R3, R3, 0x100, R0 ;  /* 0x0000010003037824 */ /* 0x000fc800078e0200 */
[----:B------:R-:W-:-:S04]  /*0bc0*/  IMAD.SHL.U32 R3, R3, 0x4, RZ ;  /* 0x0000000403037824 */ /* 0x000fc800078e00ff */
[----:B-1----:R-:W-:Y:S01]  /*0bd0*/  IMAD.WIDE R8, R3, 0x2, R8 ;  /* 0x0000000203087825 */ /* 0x002fe200078e0208 */
[----:B--2---:R-:W-:Y:S02]  /*0be0*/  F2FP.F16.F32.PACK_AB R4, R5, R4 ;  /* 0x000000040504723e */ /* 0x004fe400000000ff */
[----:B------:R-:W-:-:S05]  /*0bf0*/  F2FP.F16.F32.PACK_AB R5, R7, R6 ;  /* 0x000000060705723e */ /* 0x000fca00000000ff */
[----:B------:R-:W-:Y:S01]  /*0c00*/  STG.E.64 desc[UR4][R8.64], R4 ;  /* 0x0000000408007986 */ /* 0x000fe2000c101b04 */
[----:B------:R-:W-:Y:S05]  /*0c10*/  EXIT ;  /* 0x000000000000794d */ /* 0x000fea0003800000 */
.L_x_6:
[----:B------:R-:W-:-:S00]  /*0c20*/  BRA `(.L_x_6) ;  /* 0xfffffffc00fc7947 */ /* 0x000fc0000383ffff */
[----:B------:R-:W-:-:S00]  /*0c30*/  NOP ;  /* 0x0000000000007918 */ /* 0x000fc00000000000 */
        /* <DEDUP_REMOVED lines=12> */
.L_x_7:


//--------------------- .nv.shared.reserved.0     --------------------------
	.section	.nv.shared.reserved.0,"aw",@nobits
	.weak		__nv_reservedSMEM_offset_0_alias
	.size		__nv_reservedSMEM_offset_0_alias, 0, 64
	.other		__nv_reservedSMEM_offset_0_alias,@"STO_CUDA_RESERVED_SHARED STV_DEFAULT"
__nv_reservedSMEM_offset_0_alias:
	.zero		0
	.zero		64


//--------------------- .nv.constant0.Fused_Cast_fusion_Cast_fusion_StridedSlice_split_Cast_fusion_Cast_fusion_Cast_more_parallel_1199189652147980080_kernel0 --------------------------
	.section	.nv.constant0.Fused_Cast_fusion_Cast_fusion_StridedSlice_split_Cast_fusion_Cast_fusion_Cast_more_parallel_1199189652147980080_kernel0,"a",@progbits
	.sectionflags	@""
	.align	4
.nv.constant0.Fused_Cast_fusion_Cast_fusion_StridedSlice_split_Cast_fusion_Cast_fusion_Cast_more_parallel_1199189652147980080_kernel0:
	.zero		1008


//--------------------- SYMBOLS --------------------------

	.type		.nv.reservedSmem.offset0,@object
	.size		.nv.reservedSmem.offset0,0x4
